//
// Generated by NVIDIA NVVM Compiler
//
// Compiler Build ID: CL-36424714
// Cuda compilation tools, release 13.0, V13.0.88
// Based on NVVM 20.0.0
//

.version 9.0
.target sm_100
.address_size 64

	// .globl	_Z12vecAddKernelPKiS0_Pim

.visible .entry _Z12vecAddKernelPKiS0_Pim(
	.param .u64 .ptr .align 1 _Z12vecAddKernelPKiS0_Pim_param_0,
	.param .u64 .ptr .align 1 _Z12vecAddKernelPKiS0_Pim_param_1,
	.param .u64 .ptr .align 1 _Z12vecAddKernelPKiS0_Pim_param_2,
	.param .u64 _Z12vecAddKernelPKiS0_Pim_param_3
)
{
	.reg .pred 	%p<2>;
	.reg .b32 	%r<8>;
	.reg .b64 	%rd<13>;

	ld.param.u64 	%rd2, [_Z12vecAddKernelPKiS0_Pim_param_0];
	ld.param.u64 	%rd3, [_Z12vecAddKernelPKiS0_Pim_param_1];
	ld.param.u64 	%rd4, [_Z12vecAddKernelPKiS0_Pim_param_2];
	ld.param.u64 	%rd5, [_Z12vecAddKernelPKiS0_Pim_param_3];
	mov.u32 	%r1, %ctaid.x;
	mov.u32 	%r2, %ntid.x;
	mov.u32 	%r3, %tid.x;
	mad.lo.s32 	%r4, %r1, %r2, %r3;
	cvt.s64.s32 	%rd1, %r4;
	setp.le.u64 	%p1, %rd5, %rd1;
	@%p1 bra 	$L__BB0_2;
	cvta.to.global.u64 	%rd6, %rd2;
	cvta.to.global.u64 	%rd7, %rd3;
	cvta.to.global.u64 	%rd8, %rd4;
	shl.b64 	%rd9, %rd1, 2;
	add.s64 	%rd10, %rd6, %rd9;
	ld.global.nc.u32 	%r5, [%rd10];
	add.s64 	%rd11, %rd7, %rd9;
	ld.global.nc.u32 	%r6, [%rd11];
	add.s32 	%r7, %r6, %r5;
	add.s64 	%rd12, %rd8, %rd9;
	st.global.u32 	[%rd12], %r7;
$L__BB0_2:
	ret;

}


// ===== COMPILED SASS (sm_100) =====

	.target	sm_100

	.elftype	@"ET_EXEC"


//--------------------- .note.nv.tkinfo           --------------------------
	.section	.note.nv.tkinfo,"",@"SHT_NOTE"
	.sectionflags	@"SHF_NOTE_NV_TKINFO"
	.tkinfo
        /*0018*/ 	.word	0x00000002
        /*0030*/ 	.string	""
        /*0030*/ 	.string	"ptxas"
        /*0030*/ 	.string	"Cuda compilation tools, release 13.0, V13.0.88"
        /*0030*/ 	.string	"Build cuda_13.0.r13.0/compiler.36424714_0"
        /*0030*/ 	.string	"-arch sm_100 -m 64 "



//--------------------- .note.nv.cuinfo           --------------------------
	.section	.note.nv.cuinfo,"",@"SHT_NOTE"
	.sectionflags	@"SHF_NOTE_NV_CUINFO"
        /*0018*/ 	.short	0x0002
        /*001a*/ 	.short	0x0064
        /*001c*/ 	.short	0x0082
	.zero		2


//--------------------- .nv.info                  --------------------------
	.section	.nv.info,"",@"SHT_CUDA_INFO"
	.align	4


	//----- nvinfo : EIATTR_REGCOUNT
	.align		4
        /*0000*/ 	.byte	0x04, 0x2f
        /*0002*/ 	.short	(.L_1 - .L_0)
	.align		4
.L_0:
        /*0004*/ 	.word	index@(_Z12vecAddKernelPKiS0_Pim)
        /*0008*/ 	.word	0x0000000c


	//----- nvinfo : EIATTR_FRAME_SIZE
	.align		4
.L_1:
        /*000c*/ 	.byte	0x04, 0x11
        /*000e*/ 	.short	(.L_3 - .L_2)
	.align		4
.L_2:
        /*0010*/ 	.word	index@(_Z12vecAddKernelPKiS0_Pim)
        /*0014*/ 	.word	0x00000000


	//----- nvinfo : EIATTR_MIN_STACK_SIZE
	.align		4
.L_3:
        /*0018*/ 	.byte	0x04, 0x12
        /*001a*/ 	.short	(.L_5 - .L_4)
	.align		4
.L_4:
        /*001c*/ 	.word	index@(_Z12vecAddKernelPKiS0_Pim)
        /*0020*/ 	.word	0x00000000
.L_5:


//--------------------- .nv.compat                --------------------------
	.section	.nv.compat,"",@"SHT_CUDA_COMPAT_INFO"
	.align	4
        /*0000*/ 	.byte	0x02, 0x09, 0x00, 0x00, 0x02, 0x02, 0x01, 0x00, 0x02, 0x05, 0x05, 0x00, 0x03, 0x07, 0x01, 0x01
        /*0010*/ 	.byte	0x02, 0x03, 0x00, 0x00, 0x02, 0x06, 0x01, 0x00, 0x04, 0x0b, 0x08, 0x00, 0x09, 0x00, 0x00, 0x00
        /*0020*/ 	.byte	0x00, 0x00, 0x00, 0x00


//--------------------- .nv.info._Z12vecAddKernelPKiS0_Pim --------------------------
	.section	.nv.info._Z12vecAddKernelPKiS0_Pim,"",@"SHT_CUDA_INFO"
	.sectionflags	@""
	.align	4


	//----- nvinfo : EIATTR_CUDA_API_VERSION
	.align		4
        /*0000*/ 	.byte	0x04, 0x37
        /*0002*/ 	.short	(.L_7 - .L_6)
.L_6:
        /*0004*/ 	.word	0x00000082


	//----- nvinfo : EIATTR_KPARAM_INFO
	.align		4
.L_7:
        /*0008*/ 	.byte	0x04, 0x17
        /*000a*/ 	.short	(.L_9 - .L_8)
.L_8:
        /*000c*/ 	.word	0x00000000
        /*0010*/ 	.short	0x0003
        /*0012*/ 	.short	0x0018
        /*0014*/ 	.byte	0x00, 0xf0, 0x21, 0x00


	//----- nvinfo : EIATTR_KPARAM_INFO
	.align		4
.L_9:
        /*0018*/ 	.byte	0x04, 0x17
        /*001a*/ 	.short	(.L_11 - .L_10)
.L_10:
        /*001c*/ 	.word	0x00000000
        /*0020*/ 	.short	0x0002
        /*0022*/ 	.short	0x0010
        /*0024*/ 	.byte	0x00, 0xf5, 0x21, 0x00


	//----- nvinfo : EIATTR_KPARAM_INFO
	.align		4
.L_11:
        /*0028*/ 	.byte	0x04, 0x17
        /*002a*/ 	.short	(.L_13 - .L_12)
.L_12:
        /*002c*/ 	.word	0x00000000
        /*0030*/ 	.short	0x0001
        /*0032*/ 	.short	0x0008
        /*0034*/ 	.byte	0x00, 0xf5, 0x21, 0x00


	//----- nvinfo : EIATTR_KPARAM_INFO
	.align		4
.L_13:
        /*0038*/ 	.byte	0x04, 0x17
        /*003a*/ 	.short	(.L_15 - .L_14)
.L_14:
        /*003c*/ 	.word	0x00000000
        /*0040*/ 	.short	0x0000
        /*0042*/ 	.short	0x0000
        /*0044*/ 	.byte	0x00, 0xf5, 0x21, 0x00


	//----- nvinfo : EIATTR_SPARSE_MMA_MASK
	.align		4
.L_15:
        /*0048*/ 	.byte	0x03, 0x50
        /*004a*/ 	.short	0x0000


	//----- nvinfo : EIATTR_MAXREG_COUNT
	.align		4
        /*004c*/ 	.byte	0x03, 0x1b
        /*004e*/ 	.short	0x00ff


	//----- nvinfo : EIATTR_MERCURY_ISA_VERSION
	.align		4
        /*0050*/ 	.byte	0x03, 0x5f
        /*0052*/ 	.short	0x0101


	//----- nvinfo : EIATTR_VRC_CTA_INIT_COUNT
	.align		4
        /*0054*/ 	.byte	0x02, 0x4a
	.zero		1
	.zero		1


	//----- nvinfo : EIATTR_EXIT_INSTR_OFFSETS
	.align		4
        /*0058*/ 	.byte	0x04, 0x1c
        /*005a*/ 	.short	(.L_17 - .L_16)


	//   ....[0]....
.L_16:
        /*005c*/ 	.word	0x00000090


	//   ....[1]....
        /*0060*/ 	.word	0x00000190


	//----- nvinfo : EIATTR_CBANK_PARAM_SIZE
	.align		4
.L_17:
        /*0064*/ 	.byte	0x03, 0x19
        /*0066*/ 	.short	0x0020


	//----- nvinfo : EIATTR_PARAM_CBANK
	.align		4
        /*0068*/ 	.byte	0x04, 0x0a
        /*006a*/ 	.short	(.L_19 - .L_18)
	.align		4
.L_18:
        /*006c*/ 	.word	index@(.nv.constant0._Z12vecAddKernelPKiS0_Pim)
        /*0070*/ 	.short	0x0380
        /*0072*/ 	.short	0x0020


	//----- nvinfo : EIATTR_SW_WAR
	.align		4
.L_19:
        /*0074*/ 	.byte	0x04, 0x36
        /*0076*/ 	.short	(.L_21 - .L_20)
.L_20:
        /*0078*/ 	.word	0x00000008
.L_21:


//--------------------- .nv.callgraph             --------------------------
	.section	.nv.callgraph,"",@"SHT_CUDA_CALLGRAPH"
	.align	4
	.sectionentsize	8
	.align		4
        /*0000*/ 	.word	0x00000000
	.align		4
        /*0004*/ 	.word	0xffffffff
	.align		4
        /*0008*/ 	.word	0x00000000
	.align		4
        /*000c*/ 	.word	0xfffffffe
	.align		4
        /*0010*/ 	.word	0x00000000
	.align		4
        /*0014*/ 	.word	0xfffffffd
	.align		4
        /*0018*/ 	.word	0x00000000
	.align		4
        /*001c*/ 	.word	0xfffffffc


//--------------------- .text._Z12vecAddKernelPKiS0_Pim --------------------------
	.section	.text._Z12vecAddKernelPKiS0_Pim,"ax",@progbits
	.align	128
        .global         _Z12vecAddKernelPKiS0_Pim
        .type           _Z12vecAddKernelPKiS0_Pim,@function
        .size           _Z12vecAddKernelPKiS0_Pim,(.L_x_1 - _Z12vecAddKernelPKiS0_Pim)
        .other          _Z12vecAddKernelPKiS0_Pim,@"STO_CUDA_ENTRY STV_DEFAULT"
_Z12vecAddKernelPKiS0_Pim:
.text._Z12vecAddKernelPKiS0_Pim:
[----:B------:R-:W-:Y:S01]  /*0000*/  LDC R1, c[0x0][0x37c] ;  /* 0x0000df00ff017b82 */ /* 0x000fe20000000800 */
[----:B------:R-:W0:Y:S07]  /*0010*/  S2R R3, SR_TID.X ;  /* 0x0000000000037919 */ /* 0x000e2e0000002100 */
[----:B------:R-:W0:Y:S01]  /*0020*/  S2UR UR4, SR_CTAID.X ;  /* 0x00000000000479c3 */ /* 0x000e220000002500 */
[----:B------:R-:W1:Y:S07]  /*0030*/  LDCU.64 UR6, c[0x0][0x398] ;  /* 0x00007300ff0677ac */ /* 0x000e6e0008000a00 */
[----:B------:R-:W0:Y:S02]  /*0040*/  LDC R0, c[0x0][0x360] ;  /* 0x0000d800ff007b82 */ /* 0x000e240000000800 */
[----:B0-----:R-:W-:-:S05]  /*0050*/  IMAD R0, R0, UR4, R3 ;  /* 0x0000000400007c24 */ /* 0x001fca000f8e0203 */
[----:B-1----:R-:W-:Y:S02]  /*0060*/  ISETP.GE.U32.AND P0, PT, R0, UR6, PT ;  /* 0x0000000600007c0c */ /* 0x002fe4000bf06070 */
[----:B------:R-:W-:-:S04]  /*0070*/  SHF.R.S32.HI R3, RZ, 0x1f, R0 ;  /* 0x0000001fff037819 */ /* 0x000fc80000011400 */
[----:B------:R-:W-:-:S13]  /*0080*/  ISETP.GE.U32.AND.EX P0, PT, R3, UR7, PT, P0 ;  /* 0x0000000703007c0c */ /* 0x000fda000bf06100 */
[----:B------:R-:W-:Y:S05]  /*0090*/  @P0 EXIT ;  /* 0x000000000000094d */ /* 0x000fea0003800000 */
[----:B------:R-:W0:Y:S01]  /*00a0*/  LDCU.128 UR8, c[0x0][0x380] ;  /* 0x00007000ff0877ac */ /* 0x000e220008000c00 */
[C---:B------:R-:W-:Y:S01]  /*00b0*/  IMAD.SHL.U32 R6, R0.reuse, 0x4, RZ ;  /* 0x0000000400067824 */ /* 0x040fe200078e00ff */
[----:B------:R-:W-:Y:S01]  /*00c0*/  SHF.L.U64.HI R0, R0, 0x2, R3 ;  /* 0x0000000200007819 */ /* 0x000fe20000010203 */
[----:B------:R-:W1:Y:S01]  /*00d0*/  LDCU.64 UR4, c[0x0][0x358] ;  /* 0x00006b00ff0477ac */ /* 0x000e620008000a00 */
[----:B------:R-:W2:Y:S02]  /*00e0*/  LDCU.64 UR6, c[0x0][0x390] ;  /* 0x00007200ff0677ac */ /* 0x000ea40008000a00 */
[C---:B0-----:R-:W-:Y:S02]  /*00f0*/  IADD3 R4, P1, PT, R6.reuse, UR10, RZ ;  /* 0x0000000a06047c10 */ /* 0x041fe4000ff3e0ff */
[----:B------:R-:W-:Y:S02]  /*0100*/  IADD3 R2, P0, PT, R6, UR8, RZ ;  /* 0x0000000806027c10 */ /* 0x000fe4000ff1e0ff */
[----:B------:R-:W-:-:S02]  /*0110*/  IADD3.X R5, PT, PT, R0, UR11, RZ, P1, !PT ;  /* 0x0000000b00057c10 */ /* 0x000fc40008ffe4ff */
[----:B------:R-:W-:-:S04]  /*0120*/  IADD3.X R3, PT, PT, R0, UR9, RZ, P0, !PT ;  /* 0x0000000900037c10 */ /* 0x000fc800087fe4ff */
[----:B-1----:R-:W3:Y:S04]  /*0130*/  LDG.E.CONSTANT R5, desc[UR4][R4.64] ;  /* 0x0000000404057981 */ /* 0x002ee8000c1e9900 */
[----:B------:R-:W3:Y:S01]  /*0140*/  LDG.E.CONSTANT R2, desc[UR4][R2.64] ;  /* 0x0000000402027981 */ /* 0x000ee2000c1e9900 */
[----:B--2---:R-:W-:-:S04]  /*0150*/  IADD3 R6, P0, PT, R6, UR6, RZ ;  /* 0x0000000606067c10 */ /* 0x004fc8000ff1e0ff */
[----:B------:R-:W-:Y:S01]  /*0160*/  IADD3.X R7, PT, PT, R0, UR7, RZ, P0, !PT ;  /* 0x0000000700077c10 */ /* 0x000fe200087fe4ff */
[----:B---3--:R-:W-:-:S05]  /*0170*/  IMAD.IADD R9, R2, 0x1, R5 ;  /* 0x0000000102097824 */ /* 0x008fca00078e0205 */
[----:B------:R-:W-:Y:S01]  /*0180*/  STG.E desc[UR4][R6.64], R9 ;  /* 0x0000000906007986 */ /* 0x000fe2000c101904 */
[----:B------:R-:W-:Y:S05]  /*0190*/  EXIT ;  /* 0x000000000000794d */ /* 0x000fea0003800000 */
.L_x_0:
[----:B------:R-:W-:-:S00]  /*01a0*/  BRA `(.L_x_0) ;  /* 0xfffffffc00fc7947 */ /* 0x000fc0000383ffff */
[----:B------:R-:W-:-:S00]  /*01b0*/  NOP ;  /* 0x0000000000007918 */ /* 0x000fc00000000000 */
        /* <DEDUP_REMOVED lines=12> */
.L_x_1:


//--------------------- .nv.shared.reserved.0     --------------------------
	.section	.nv.shared.reserved.0,"aw",@nobits
	.weak		__nv_reservedSMEM_offset_0_alias
	.size		__nv_reservedSMEM_offset_0_alias, 0, 64
	.other		__nv_reservedSMEM_offset_0_alias,@"STO_CUDA_RESERVED_SHARED STV_DEFAULT"
__nv_reservedSMEM_offset_0_alias:
	.zero		0
	.zero		64


//--------------------- .nv.constant0._Z12vecAddKernelPKiS0_Pim --------------------------
	.section	.nv.constant0._Z12vecAddKernelPKiS0_Pim,"a",@progbits
	.sectionflags	@""
	.align	4
.nv.constant0._Z12vecAddKernelPKiS0_Pim:
	.zero		928


//--------------------- SYMBOLS --------------------------

	.type		.nv.reservedSmem.offset0,@object
	.size		.nv.reservedSmem.offset0,0x4
